	.headerflags	@"EF_CUDA_TEXMODE_UNIFIED EF_CUDA_64BIT_ADDRESS EF_CUDA_ACCELERATORS EF_CUDA_SM90 EF_CUDA_VIRTUAL_SM(EF_CUDA_SM90)"
	.elftype	@"ET_EXEC"


//--------------------- .nv.info                  --------------------------
	.section	.nv.info,"",@"SHT_CUDA_INFO"
	.align	4


	//----- nvinfo : EIATTR_REGCOUNT
	.align		4
        /*0000*/ 	.byte	0x04, 0x2f
        /*0002*/ 	.short	(.L_3 - .L_2)
	.align		4
.L_2:
        /*0004*/ 	.word	index@(triton_poi_fused__native_batch_norm_legit_no_training_cat_relu_9)
        /*0008*/ 	.word	0x00000017


	//----- nvinfo : EIATTR_MIN_STACK_SIZE
	.align		4
.L_3:
        /*000c*/ 	.byte	0x04, 0x12
        /*000e*/ 	.short	(.L_5 - .L_4)
	.align		4
.L_4:
        /*0010*/ 	.word	index@(triton_poi_fused__native_batch_norm_legit_no_training_cat_relu_9)
        /*0014*/ 	.word	0x00000000


	//----- nvinfo : EIATTR_FRAME_SIZE
	.align		4
.L_5:
        /*0018*/ 	.byte	0x04, 0x11
        /*001a*/ 	.short	(.L_7 - .L_6)
	.align		4
.L_6:
        /*001c*/ 	.word	index@(triton_poi_fused__native_batch_norm_legit_no_training_cat_relu_9)
        /*0020*/ 	.word	0x00000000


	//----- nvinfo : EIATTR_MIN_STACK_SIZE
	.align		4
.L_7:
        /*0024*/ 	.byte	0x04, 0x12
        /*0026*/ 	.short	(.L_9 - .L_8)
	.align		4
.L_8:
        /*0028*/ 	.word	index@(triton_poi_fused__native_batch_norm_legit_no_training_cat_relu_9)
        /*002c*/ 	.word	0x00000000
.L_9:


//--------------------- .nv.info.triton_poi_fused__native_batch_norm_legit_no_training_cat_relu_9 --------------------------
	.section	.nv.info.triton_poi_fused__native_batch_norm_legit_no_training_cat_relu_9,"",@"SHT_CUDA_INFO"
	.sectionflags	@""
	.align	4


	//----- nvinfo : EIATTR_CUDA_API_VERSION
	.align		4
        /*0000*/ 	.byte	0x04, 0x37
        /*0002*/ 	.short	(.L_11 - .L_10)
.L_10:
        /*0004*/ 	.word	0x0000007c


	//----- nvinfo : EIATTR_KPARAM_INFO
	.align		4
.L_11:
        /*0008*/ 	.byte	0x04, 0x17
        /*000a*/ 	.short	(.L_13 - .L_12)
.L_12:
        /*000c*/ 	.word	0x00000000
        /*0010*/ 	.short	0x0008
        /*0012*/ 	.short	0x0040
        /*0014*/ 	.byte	0x00, 0xf0, 0x11, 0x00


	//----- nvinfo : EIATTR_KPARAM_INFO
	.align		4
.L_13:
        /*0018*/ 	.byte	0x04, 0x17
        /*001a*/ 	.short	(.L_15 - .L_14)
.L_14:
        /*001c*/ 	.word	0x00000000
        /*0020*/ 	.short	0x0007
        /*0022*/ 	.short	0x0038
        /*0024*/ 	.byte	0x00, 0xf4, 0x21, 0x00


	//----- nvinfo : EIATTR_KPARAM_INFO
	.align		4
.L_15:
        /*0028*/ 	.byte	0x04, 0x17
        /*002a*/ 	.short	(.L_17 - .L_16)
.L_16:
        /*002c*/ 	.word	0x00000000
        /*0030*/ 	.short	0x0006
        /*0032*/ 	.short	0x0030
        /*0034*/ 	.byte	0x00, 0xf4, 0x21, 0x00


	//----- nvinfo : EIATTR_KPARAM_INFO
	.align		4
.L_17:
        /*0038*/ 	.byte	0x04, 0x17
        /*003a*/ 	.short	(.L_19 - .L_18)
.L_18:
        /*003c*/ 	.word	0x00000000
        /*0040*/ 	.short	0x0005
        /*0042*/ 	.short	0x0028
        /*0044*/ 	.byte	0x00, 0xf4, 0x21, 0x00


	//----- nvinfo : EIATTR_KPARAM_INFO
	.align		4
.L_19:
        /*0048*/ 	.byte	0x04, 0x17
        /*004a*/ 	.short	(.L_21 - .L_20)
.L_20:
        /*004c*/ 	.word	0x00000000
        /*0050*/ 	.short	0x0004
        /*0052*/ 	.short	0x0020
        /*0054*/ 	.byte	0x00, 0xf4, 0x21, 0x00


	//----- nvinfo : EIATTR_KPARAM_INFO
	.align		4
.L_21:
        /*0058*/ 	.byte	0x04, 0x17
        /*005a*/ 	.short	(.L_23 - .L_22)
.L_22:
        /*005c*/ 	.word	0x00000000
        /*0060*/ 	.short	0x0003
        /*0062*/ 	.short	0x0018
        /*0064*/ 	.byte	0x00, 0xf4, 0x21, 0x00


	//----- nvinfo : EIATTR_KPARAM_INFO
	.align		4
.L_23:
        /*0068*/ 	.byte	0x04, 0x17
        /*006a*/ 	.short	(.L_25 - .L_24)
.L_24:
        /*006c*/ 	.word	0x00000000
        /*0070*/ 	.short	0x0002
        /*0072*/ 	.short	0x0010
        /*0074*/ 	.byte	0x00, 0xf4, 0x21, 0x00


	//----- nvinfo : EIATTR_KPARAM_INFO
	.align		4
.L_25:
        /*0078*/ 	.byte	0x04, 0x17
        /*007a*/ 	.short	(.L_27 - .L_26)
.L_26:
        /*007c*/ 	.word	0x00000000
        /*0080*/ 	.short	0x0001
        /*0082*/ 	.short	0x0008
        /*0084*/ 	.byte	0x00, 0xf4, 0x21, 0x00


	//----- nvinfo : EIATTR_KPARAM_INFO
	.align		4
.L_27:
        /*0088*/ 	.byte	0x04, 0x17
        /*008a*/ 	.short	(.L_29 - .L_28)
.L_28:
        /*008c*/ 	.word	0x00000000
        /*0090*/ 	.short	0x0000
        /*0092*/ 	.short	0x0000
        /*0094*/ 	.byte	0x00, 0xf4, 0x21, 0x00


	//----- nvinfo : EIATTR_SPARSE_MMA_MASK
	.align		4
.L_29:
        /*0098*/ 	.byte	0x03, 0x50
        /*009a*/ 	.short	0x0000


	//----- nvinfo : EIATTR_MAXREG_COUNT
	.align		4
        /*009c*/ 	.byte	0x03, 0x1b
        /*009e*/ 	.short	0x00ff


	//----- nvinfo : EIATTR_EXIT_INSTR_OFFSETS
	.align		4
        /*00a0*/ 	.byte	0x04, 0x1c
        /*00a2*/ 	.short	(.L_31 - .L_30)


	//   ....[0]....
.L_30:
        /*00a4*/ 	.word	0x00000510


	//----- nvinfo : EIATTR_REQNTID
	.align		4
.L_31:
        /*00a8*/ 	.byte	0x04, 0x10
        /*00aa*/ 	.short	(.L_33 - .L_32)
.L_32:
        /*00ac*/ 	.word	0x00000100
        /*00b0*/ 	.word	0x00000001
        /*00b4*/ 	.word	0x00000001


	//----- nvinfo : EIATTR_CBANK_PARAM_SIZE
	.align		4
.L_33:
        /*00b8*/ 	.byte	0x03, 0x19
        /*00ba*/ 	.short	0x0044


	//----- nvinfo : EIATTR_PARAM_CBANK
	.align		4
        /*00bc*/ 	.byte	0x04, 0x0a
        /*00be*/ 	.short	(.L_35 - .L_34)
	.align		4
.L_34:
        /*00c0*/ 	.word	index@(.nv.constant0.triton_poi_fused__native_batch_norm_legit_no_training_cat_relu_9)
        /*00c4*/ 	.short	0x0210
        /*00c6*/ 	.short	0x0044


	//----- nvinfo : EIATTR_SW_WAR
	.align		4
.L_35:
        /*00c8*/ 	.byte	0x04, 0x36
        /*00ca*/ 	.short	(.L_37 - .L_36)
.L_36:
        /*00cc*/ 	.word	0x00000008
.L_37:


//--------------------- .nv.callgraph             --------------------------
	.section	.nv.callgraph,"",@"SHT_CUDA_CALLGRAPH"
	.align	4
	.sectionentsize	8
	.align		4
        /*0000*/ 	.word	0x00000000
	.align		4
        /*0004*/ 	.word	0xffffffff
	.align		4
        /*0008*/ 	.word	0x00000000
	.align		4
        /*000c*/ 	.word	0xfffffffe
	.align		4
        /*0010*/ 	.word	0x00000000
	.align		4
        /*0014*/ 	.word	0xfffffffd
	.align		4
        /*0018*/ 	.word	0x00000000
	.align		4
        /*001c*/ 	.word	0xfffffffc


//--------------------- .nv.constant4             --------------------------
	.section	.nv.constant4,"a",@progbits
	.align	8
	.align		8
.nv.constant4:
        /*0000*/ 	.dword	_$_str
	.align		8
        /*0008*/ 	.dword	_$_str_$_2


//--------------------- .text.triton_poi_fused__native_batch_norm_legit_no_training_cat_relu_9 --------------------------
	.section	.text.triton_poi_fused__native_batch_norm_legit_no_training_cat_relu_9,"ax",@progbits
	.align	128
        .global         triton_poi_fused__native_batch_norm_legit_no_training_cat_relu_9
        .type           triton_poi_fused__native_batch_norm_legit_no_training_cat_relu_9,@function
        .size           triton_poi_fused__native_batch_norm_legit_no_training_cat_relu_9,(.L_x_1 - triton_poi_fused__native_batch_norm_legit_no_training_cat_relu_9)
        .other          triton_poi_fused__native_batch_norm_legit_no_training_cat_relu_9,@"STO_CUDA_ENTRY STV_DEFAULT"
triton_poi_fused__native_batch_norm_legit_no_training_cat_relu_9:
.text.triton_poi_fused__native_batch_norm_legit_no_training_cat_relu_9:
[----:B------:R-:W-:Y:S01]  /*0000*/  LDC R1, c[0x0][0x28] ;  /* 0x00000a00ff017b82 */ /* 0x000fe20000000800 */
[----:B------:R-:W1:Y:S07]  /*0010*/  S2R R0, SR_TID.X ;  /* 0x0000000000007919 */ /* 0x000e6e0000002100 */
[----:B------:R-:W2:Y:S01]  /*0020*/  LDC.64 R4, c[0x0][0x228] ;  /* 0x00008a00ff047b82 */ /* 0x000ea20000000a00 */
[----:B------:R-:W-:Y:S01]  /*0030*/  ULDC.64 UR4, c[0x0][0x208] ;  /* 0x0000820000047ab9 */ /* 0x000fe20000000a00 */
[----:B------:R-:W-:Y:S01]  /*0040*/  ULDC.64 UR6, c[0x0][0x218] ;  /* 0x0000860000067ab9 */ /* 0x000fe20000000a00 */
[----:B------:R-:W3:Y:S01]  /*0050*/  S2R R3, SR_CTAID.X ;  /* 0x0000000000037919 */ /* 0x000ee20000002500 */
[----:B-1----:R-:W-:-:S05]  /*0060*/  IMAD.SHL.U32 R0, R0, 0x2, RZ ;  /* 0x0000000200007824 */ /* 0x002fca00078e00ff */
[----:B------:R-:W-:-:S05]  /*0070*/  LOP3.LUT R0, R0, 0x1fe, RZ, 0xc0, !PT ;  /* 0x000001fe00007812 */ /* 0x000fca00078ec0ff */
[----:B---3--:R-:W-:-:S05]  /*0080*/  IMAD R0, R3, 0x200, R0 ;  /* 0x0000020003007824 */ /* 0x008fca00078e0200 */
[----:B------:R-:W-:-:S04]  /*0090*/  SHF.R.S32.HI R9, RZ, 0x1f, R0 ;  /* 0x0000001fff097819 */ /* 0x000fc80000011400 */
[----:B------:R-:W-:-:S04]  /*00a0*/  LEA.HI R8, R9, R0, RZ, 0x8 ;  /* 0x0000000009087211 */ /* 0x000fc800078f40ff */
[----:B------:R-:W-:-:S04]  /*00b0*/  SHF.R.S32.HI R6, RZ, 0x8, R8 ;  /* 0x00000008ff067819 */ /* 0x000fc80000011408 */
[----:B------:R-:W-:-:S04]  /*00c0*/  LEA.HI R2, R6, R6, RZ, 0x8 ;  /* 0x0000000606027211 */ /* 0x000fc800078f40ff */
[----:B------:R-:W-:-:S05]  /*00d0*/  LOP3.LUT R3, R2, 0xffffff00, RZ, 0xc0, !PT ;  /* 0xffffff0002037812 */ /* 0x000fca00078ec0ff */
[----:B------:R-:W-:Y:S01]  /*00e0*/  IMAD.IADD R6, R6, 0x1, -R3 ;  /* 0x0000000106067824 */ /* 0x000fe200078e0a03 */
[----:B------:R-:W-:Y:S01]  /*00f0*/  LEA.HI R10, R9, R0, RZ, 0x10 ;  /* 0x00000000090a7211 */ /* 0x000fe200078f80ff */
[----:B------:R-:W1:Y:S02]  /*0100*/  LDC.64 R2, c[0x0][0x210] ;  /* 0x00008400ff027b82 */ /* 0x000e640000000a00 */
[----:B--2---:R-:W-:-:S05]  /*0110*/  IMAD.WIDE R4, R6, 0x4, R4 ;  /* 0x0000000406047825 */ /* 0x004fca00078e0204 */
[----:B------:R2:W3:Y:S01]  /*0120*/  LDG.E.EL R7, desc[UR4][R4.64] ;  /* 0x0000000404077981 */ /* 0x0004e2000c2e1900 */
[----:B------:R-:W-:Y:S02]  /*0130*/  LOP3.LUT R9, R8, 0xffffff00, RZ, 0xc0, !PT ;  /* 0xffffff0008097812 */ /* 0x000fe400078ec0ff */
[----:B------:R-:W-:Y:S02]  /*0140*/  SHF.R.S32.HI R8, RZ, 0x10, R10 ;  /* 0x00000010ff087819 */ /* 0x000fe4000001140a */
[----:B------:R-:W-:Y:S01]  /*0150*/  LOP3.LUT R11, R10, 0xffff0000, RZ, 0xc0, !PT ;  /* 0xffff00000a0b7812 */ /* 0x000fe200078ec0ff */
[----:B------:R-:W-:Y:S02]  /*0160*/  IMAD.IADD R9, R0, 0x1, -R9 ;  /* 0x0000000100097824 */ /* 0x000fe400078e0a09 */
[----:B------:R-:W-:Y:S02]  /*0170*/  IMAD.SHL.U32 R12, R8, 0x2000, RZ ;  /* 0x00002000080c7824 */ /* 0x000fe400078e00ff */
[----:B------:R-:W-:Y:S01]  /*0180*/  IMAD.SHL.U32 R10, R6, 0x100, RZ ;  /* 0x00000100060a7824 */ /* 0x000fe200078e00ff */
[----:B--2---:R-:W-:Y:S01]  /*0190*/  SHF.R.S32.HI R4, RZ, 0x1f, R9 ;  /* 0x0000001fff047819 */ /* 0x004fe20000011409 */
[----:B------:R-:W-:Y:S01]  /*01a0*/  IMAD.IADD R11, R0, 0x1, -R11 ;  /* 0x00000001000b7824 */ /* 0x000fe200078e0a0b */
[----:B------:R-:W-:-:S02]  /*01b0*/  SHF.R.S32.HI R13, RZ, 0x1f, R12 ;  /* 0x0000001fff0d7819 */ /* 0x000fc4000001140c */
[----:B------:R-:W-:Y:S01]  /*01c0*/  IADD3 R5, P0, P1, R10, R9, R12 ;  /* 0x000000090a057210 */ /* 0x000fe2000791e00c */
[----:B------:R-:W-:Y:S01]  /*01d0*/  IMAD R11, R8, 0xe000, R11 ;  /* 0x0000e000080b7824 */ /* 0x000fe200078e020b */
[----:B------:R-:W-:Y:S01]  /*01e0*/  SHF.R.S32.HI R10, RZ, 0x1f, R10 ;  /* 0x0000001fff0a7819 */ /* 0x000fe2000001140a */
[----:B------:R-:W2:Y:S01]  /*01f0*/  LDC.64 R8, c[0x0][0x220] ;  /* 0x00008800ff087b82 */ /* 0x000ea20000000a00 */
[----:B------:R-:W-:Y:S01]  /*0200*/  LEA R18, P2, R5, UR6, 0x2 ;  /* 0x0000000605127c11 */ /* 0x000fe2000f8410ff */
[----:B-1----:R-:W-:Y:S01]  /*0210*/  IMAD.WIDE R16, R11, 0x4, R2 ;  /* 0x000000040b107825 */ /* 0x002fe200078e0202 */
[----:B------:R-:W-:Y:S02]  /*0220*/  IADD3.X R4, R10, R4, R13, P0, P1 ;  /* 0x000000040a047210 */ /* 0x000fe400007e240d */
[----:B------:R-:W-:Y:S02]  /*0230*/  CS2R R2, SRZ ;  /* 0x0000000000027805 */ /* 0x000fe4000001ff00 */
[----:B------:R-:W-:-:S02]  /*0240*/  ISETP.GE.AND P1, PT, R6, 0xe0, PT ;  /* 0x000000e00600780c */ /* 0x000fc40003f26270 */
[----:B------:R-:W-:Y:S01]  /*0250*/  ISETP.GT.AND P0, PT, R6, 0xdf, PT ;  /* 0x000000df0600780c */ /* 0x000fe20003f04270 */
[----:B------:R-:W1:Y:S01]  /*0260*/  LDC.64 R12, c[0x0][0x230] ;  /* 0x00008c00ff0c7b82 */ /* 0x000e620000000a00 */
[----:B------:R-:W-:-:S07]  /*0270*/  LEA.HI.X R19, R5, UR7, R4, 0x2, P2 ;  /* 0x0000000705137c11 */ /* 0x000fce00090f1404 */
[----:B------:R-:W4:Y:S01]  /*0280*/  LDC.64 R10, c[0x0][0x238] ;  /* 0x00008e00ff0a7b82 */ /* 0x000f220000000a00 */
[----:B------:R-:W-:Y:S01]  /*0290*/  CS2R R4, SRZ ;  /* 0x0000000000047805 */ /* 0x000fe2000001ff00 */
[----:B------:R-:W5:Y:S05]  /*02a0*/  @!P1 LDG.E.64 R2, desc[UR4][R16.64] ;  /* 0x0000000410029981 */ /* 0x000f6a000c1e1b00 */
[----:B------:R-:W5:Y:S01]  /*02b0*/  @P0 LDG.E.64 R4, desc[UR4][R18.64+-0x38000] ;  /* 0xfc80000412040981 */ /* 0x000f62000c1e1b00 */
[----:B--2---:R-:W-:-:S06]  /*02c0*/  IMAD.WIDE R8, R6, 0x4, R8 ;  /* 0x0000000406087825 */ /* 0x004fcc00078e0208 */
[----:B------:R2:W5:Y:S01]  /*02d0*/  LDG.E.EL R8, desc[UR4][R8.64] ;  /* 0x0000000408087981 */ /* 0x000562000c2e1900 */
[----:B-1----:R-:W-:-:S06]  /*02e0*/  IMAD.WIDE R12, R6, 0x4, R12 ;  /* 0x00000004060c7825 */ /* 0x002fcc00078e020c */
[----:B------:R-:W5:Y:S01]  /*02f0*/  LDG.E.EL R12, desc[UR4][R12.64] ;  /* 0x000000040c0c7981 */ /* 0x000f62000c2e1900 */
[----:B----4-:R-:W-:Y:S02]  /*0300*/  IMAD.WIDE R14, R6, 0x4, R10 ;  /* 0x00000004060e7825 */ /* 0x010fe400078e020a */
[----:B------:R-:W1:Y:S04]  /*0310*/  LDC.64 R10, c[0x0][0x240] ;  /* 0x00009000ff0a7b82 */ /* 0x000e680000000a00 */
[----:B------:R-:W4:Y:S01]  /*0320*/  LDG.E.EL R15, desc[UR4][R14.64] ;  /* 0x000000040e0f7981 */ /* 0x000f22000c2e1900 */
[----:B--2---:R-:W-:Y:S02]  /*0330*/  IMAD.MOV.U32 R9, RZ, RZ, 0x3e800000 ;  /* 0x3e800000ff097424 */ /* 0x004fe400078e00ff */
[----:B-1----:R-:W-:-:S04]  /*0340*/  IMAD.WIDE R10, R0, 0x4, R10 ;  /* 0x00000004000a7825 */ /* 0x002fc800078e020a */
[----:B---3--:R-:W-:Y:S02]  /*0350*/  FADD R20, R7, 9.9999997473787516356e-06 ;  /* 0x3727c5ac07147421 */ /* 0x008fe40000000000 */
[----:B------:R-:W1:Y:S02]  /*0360*/  LDC.64 R6, c[0x0][0x248] ;  /* 0x00009200ff067b82 */ /* 0x000e640000000a00 */
[----:B------:R-:W2:Y:S02]  /*0370*/  MUFU.SQRT R16, R20 ;  /* 0x0000001400107308 */ /* 0x000ea40000002000 */
[C---:B--2---:R-:W-:Y:S02]  /*0380*/  FSETP.GT.AND P2, PT, R16.reuse, 8.50705917302346158658e+37, PT ;  /* 0x7e8000001000780b */ /* 0x044fe40003f44000 */
[----:B------:R-:W-:-:S11]  /*0390*/  FSETP.GEU.AND P3, PT, R16, 1.175494350822287508e-38, PT ;  /* 0x008000001000780b */ /* 0x000fd60003f6e000 */
[----:B------:R-:W-:-:S04]  /*03a0*/  @P2 FMUL R16, R16, 0.25 ;  /* 0x3e80000010102820 */ /* 0x000fc80000400000 */
[----:B------:R-:W-:-:S06]  /*03b0*/  @!P3 FMUL R16, R16, 16777216 ;  /* 0x4b8000001010b820 */ /* 0x000fcc0000400000 */
[----:B------:R-:W2:Y:S01]  /*03c0*/  MUFU.RCP R16, R16 ;  /* 0x0000001000107308 */ /* 0x000ea20000001000 */
[----:B------:R-:W-:Y:S02]  /*03d0*/  FSEL R9, R9, 1, P2 ;  /* 0x3f80000009097808 */ /* 0x000fe40001000000 */
[----:B-----5:R-:W-:Y:S02]  /*03e0*/  SEL R2, R2, RZ, !P1 ;  /* 0x000000ff02027207 */ /* 0x020fe40004800000 */
[----:B------:R-:W-:Y:S02]  /*03f0*/  SEL R3, R3, RZ, !P1 ;  /* 0x000000ff03037207 */ /* 0x000fe40004800000 */
[----:B------:R-:W-:Y:S01]  /*0400*/  @P1 SEL R2, R4, RZ, P0 ;  /* 0x000000ff04021207 */ /* 0x000fe20000000000 */
[----:B------:R-:W-:Y:S01]  /*0410*/  @!P3 FMUL R9, R9, 16777216 ;  /* 0x4b8000000909b820 */ /* 0x000fe20000400000 */
[----:B------:R-:W-:-:S03]  /*0420*/  @P1 SEL R3, R5, RZ, P0 ;  /* 0x000000ff05031207 */ /* 0x000fc60000000000 */
[C---:B------:R-:W-:Y:S02]  /*0430*/  FADD R4, -R8.reuse, R2 ;  /* 0x0000000208047221 */ /* 0x040fe40000000100 */
[----:B------:R-:W-:Y:S01]  /*0440*/  FADD R8, -R8, R3 ;  /* 0x0000000308087221 */ /* 0x000fe20000000100 */
[----:B--2---:R-:W-:-:S04]  /*0450*/  FMUL R9, R16, R9 ;  /* 0x0000000910097220 */ /* 0x004fc80000400000 */
[-C--:B------:R-:W-:Y:S01]  /*0460*/  FMUL R4, R4, R9.reuse ;  /* 0x0000000904047220 */ /* 0x080fe20000400000 */
[----:B------:R-:W-:-:S03]  /*0470*/  FMUL R8, R8, R9 ;  /* 0x0000000908087220 */ /* 0x000fc60000400000 */
[C-C-:B----4-:R-:W-:Y:S01]  /*0480*/  FFMA R4, R12.reuse, R4, R15.reuse ;  /* 0x000000040c047223 */ /* 0x150fe2000000000f */
[----:B------:R-:W-:-:S04]  /*0490*/  FFMA R8, R12, R8, R15 ;  /* 0x000000080c087223 */ /* 0x000fc8000000000f */
[----:B------:R-:W-:Y:S02]  /*04a0*/  FSETP.GEU.AND P0, PT, R4, RZ, PT ;  /* 0x000000ff0400720b */ /* 0x000fe40003f0e000 */
[----:B------:R-:W-:Y:S01]  /*04b0*/  FSETP.GEU.AND P1, PT, R8, RZ, PT ;  /* 0x000000ff0800720b */ /* 0x000fe20003f2e000 */
[----:B-1----:R-:W-:Y:S01]  /*04c0*/  IMAD.WIDE R6, R0, 0x4, R6 ;  /* 0x0000000400067825 */ /* 0x002fe200078e0206 */
[----:B------:R-:W-:Y:S02]  /*04d0*/  FSEL R4, R4, RZ, P0 ;  /* 0x000000ff04047208 */ /* 0x000fe40000000000 */
[----:B------:R-:W-:Y:S01]  /*04e0*/  FSEL R5, R8, RZ, P1 ;  /* 0x000000ff08057208 */ /* 0x000fe20000800000 */
[----:B------:R-:W-:Y:S04]  /*04f0*/  STG.E.64 desc[UR4][R10.64], R2 ;  /* 0x000000020a007986 */ /* 0x000fe8000c101b04 */
[----:B------:R-:W-:Y:S01]  /*0500*/  STG.E.64 desc[UR4][R6.64], R4 ;  /* 0x0000000406007986 */ /* 0x000fe2000c101b04 */
[----:B------:R-:W-:Y:S05]  /*0510*/  EXIT ;  /* 0x000000000000794d */ /* 0x000fea0003800000 */
.L_x_0:
[----:B------:R-:W-:-:S00]  /*0520*/  BRA `(.L_x_0) ;  /* 0xfffffffc00fc7947 */ /* 0x000fc0000383ffff */
[----:B------:R-:W-:-:S00]  /*0530*/  NOP ;  /* 0x0000000000007918 */ /* 0x000fc00000000000 */
        /* <DEDUP_REMOVED lines=12> */
.L_x_1:


//--------------------- .nv.global.init           --------------------------
	.section	.nv.global.init,"aw",@progbits
.nv.global.init:
	.type		_$_str,@object
	.size		_$_str,(_$_str_$_2 - _$_str)
_$_str:
        /*0000*/ 	.byte	0x5f, 0x5f, 0x43, 0x55, 0x44, 0x41, 0x5f, 0x46, 0x54, 0x5a, 0x00
	.type		_$_str_$_2,@object
	.size		_$_str_$_2,(.L_1 - _$_str_$_2)
_$_str_$_2:
        /*000b*/ 	.byte	0x5f, 0x5f, 0x43, 0x55, 0x44, 0x41, 0x5f, 0x50, 0x52, 0x45, 0x43, 0x5f, 0x53, 0x51, 0x52, 0x54
        /*001b*/ 	.byte	0x00
.L_1:


//--------------------- .nv.constant0.triton_poi_fused__native_batch_norm_legit_no_training_cat_relu_9 --------------------------
	.section	.nv.constant0.triton_poi_fused__native_batch_norm_legit_no_training_cat_relu_9,"a",@progbits
	.sectionflags	@""
	.align	4
.nv.constant0.triton_poi_fused__native_batch_norm_legit_no_training_cat_relu_9:
	.zero		596
